	.headerflags	@"EF_CUDA_TEXMODE_UNIFIED EF_CUDA_64BIT_ADDRESS EF_CUDA_ACCELERATORS EF_CUDA_SM90 EF_CUDA_VIRTUAL_SM(EF_CUDA_SM90)"
	.elftype	@"ET_EXEC"


//--------------------- .nv.info                  --------------------------
	.section	.nv.info,"",@"SHT_CUDA_INFO"
	.align	4


	//----- nvinfo : EIATTR_REGCOUNT
	.align		4
        /*0000*/ 	.byte	0x04, 0x2f
        /*0002*/ 	.short	(.L_1 - .L_0)
	.align		4
.L_0:
        /*0004*/ 	.word	index@(triton_mm)
        /*0008*/ 	.word	0x00000030


	//----- nvinfo : EIATTR_MIN_STACK_SIZE
	.align		4
.L_1:
        /*000c*/ 	.byte	0x04, 0x12
        /*000e*/ 	.short	(.L_3 - .L_2)
	.align		4
.L_2:
        /*0010*/ 	.word	index@(triton_mm)
        /*0014*/ 	.word	0x00000000


	//----- nvinfo : EIATTR_FRAME_SIZE
	.align		4
.L_3:
        /*0018*/ 	.byte	0x04, 0x11
        /*001a*/ 	.short	(.L_5 - .L_4)
	.align		4
.L_4:
        /*001c*/ 	.word	index@(triton_mm)
        /*0020*/ 	.word	0x00000000


	//----- nvinfo : EIATTR_MIN_STACK_SIZE
	.align		4
.L_5:
        /*0024*/ 	.byte	0x04, 0x12
        /*0026*/ 	.short	(.L_7 - .L_6)
	.align		4
.L_6:
        /*0028*/ 	.word	index@(triton_mm)
        /*002c*/ 	.word	0x00000000
.L_7:


//--------------------- .nv.info.triton_mm        --------------------------
	.section	.nv.info.triton_mm,"",@"SHT_CUDA_INFO"
	.sectionflags	@""
	.align	4


	//----- nvinfo : EIATTR_CUDA_API_VERSION
	.align		4
        /*0000*/ 	.byte	0x04, 0x37
        /*0002*/ 	.short	(.L_9 - .L_8)
.L_8:
        /*0004*/ 	.word	0x0000007c


	//----- nvinfo : EIATTR_KPARAM_INFO
	.align		4
.L_9:
        /*0008*/ 	.byte	0x04, 0x17
        /*000a*/ 	.short	(.L_11 - .L_10)
.L_10:
        /*000c*/ 	.word	0x00000000
        /*0010*/ 	.short	0x0003
        /*0012*/ 	.short	0x0018
        /*0014*/ 	.byte	0x00, 0xf0, 0x21, 0x00


	//----- nvinfo : EIATTR_KPARAM_INFO
	.align		4
.L_11:
        /*0018*/ 	.byte	0x04, 0x17
        /*001a*/ 	.short	(.L_13 - .L_12)
.L_12:
        /*001c*/ 	.word	0x00000000
        /*0020*/ 	.short	0x0002
        /*0022*/ 	.short	0x0010
        /*0024*/ 	.byte	0x00, 0xf0, 0x21, 0x00


	//----- nvinfo : EIATTR_KPARAM_INFO
	.align		4
.L_13:
        /*0028*/ 	.byte	0x04, 0x17
        /*002a*/ 	.short	(.L_15 - .L_14)
.L_14:
        /*002c*/ 	.word	0x00000000
        /*0030*/ 	.short	0x0001
        /*0032*/ 	.short	0x0008
        /*0034*/ 	.byte	0x00, 0xf0, 0x21, 0x00


	//----- nvinfo : EIATTR_KPARAM_INFO
	.align		4
.L_15:
        /*0038*/ 	.byte	0x04, 0x17
        /*003a*/ 	.short	(.L_17 - .L_16)
.L_16:
        /*003c*/ 	.word	0x00000000
        /*0040*/ 	.short	0x0000
        /*0042*/ 	.short	0x0000
        /*0044*/ 	.byte	0x00, 0xf0, 0x21, 0x00


	//----- nvinfo : EIATTR_SPARSE_MMA_MASK
	.align		4
.L_17:
        /*0048*/ 	.byte	0x03, 0x50
        /*004a*/ 	.short	0x0000


	//----- nvinfo : EIATTR_MAXREG_COUNT
	.align		4
        /*004c*/ 	.byte	0x03, 0x1b
        /*004e*/ 	.short	0x00ff


	//----- nvinfo : EIATTR_EXIT_INSTR_OFFSETS
	.align		4
        /*0050*/ 	.byte	0x04, 0x1c
        /*0052*/ 	.short	(.L_19 - .L_18)


	//   ....[0]....
.L_18:
        /*0054*/ 	.word	0x00007c00


	//   ....[1]....
        /*0058*/ 	.word	0x00007c20


	//----- nvinfo : EIATTR_MAX_THREADS
	.align		4
.L_19:
        /*005c*/ 	.byte	0x04, 0x05
        /*005e*/ 	.short	(.L_21 - .L_20)
.L_20:
        /*0060*/ 	.word	0x00000100
        /*0064*/ 	.word	0x00000001
        /*0068*/ 	.word	0x00000001


	//----- nvinfo : EIATTR_CBANK_PARAM_SIZE
	.align		4
.L_21:
        /*006c*/ 	.byte	0x03, 0x19
        /*006e*/ 	.short	0x0020


	//----- nvinfo : EIATTR_PARAM_CBANK
	.align		4
        /*0070*/ 	.byte	0x04, 0x0a
        /*0072*/ 	.short	(.L_23 - .L_22)
	.align		4
.L_22:
        /*0074*/ 	.word	index@(.nv.constant0.triton_mm)
        /*0078*/ 	.short	0x0210
        /*007a*/ 	.short	0x0020


	//----- nvinfo : EIATTR_SW_WAR
	.align		4
.L_23:
        /*007c*/ 	.byte	0x04, 0x36
        /*007e*/ 	.short	(.L_25 - .L_24)
.L_24:
        /*0080*/ 	.word	0x00000008
.L_25:


//--------------------- .nv.callgraph             --------------------------
	.section	.nv.callgraph,"",@"SHT_CUDA_CALLGRAPH"
	.align	4
	.sectionentsize	8
	.align		4
        /*0000*/ 	.word	0x00000000
	.align		4
        /*0004*/ 	.word	0xffffffff
	.align		4
        /*0008*/ 	.word	0x00000000
	.align		4
        /*000c*/ 	.word	0xfffffffe
	.align		4
        /*0010*/ 	.word	0x00000000
	.align		4
        /*0014*/ 	.word	0xfffffffd
	.align		4
        /*0018*/ 	.word	0x00000000
	.align		4
        /*001c*/ 	.word	0xfffffffc


//--------------------- .text.triton_mm           --------------------------
	.section	.text.triton_mm,"ax",@progbits
	.sectionflags	@"SHF_BARRIERS=1"
	.align	128
        .global         triton_mm
        .type           triton_mm,@function
        .size           triton_mm,(.L_x_1 - triton_mm)
        .other          triton_mm,@"STO_CUDA_ENTRY STV_DEFAULT"
triton_mm:
.text.triton_mm:
[----:B------:R-:W1:Y:S01]  /*0000*/  LDC R1, c[0x0][0x28] ;  /* 0x00000a00ff017b82 */ /* 0x000e620000000800 */
[----:B------:R-:W2:Y:S01]  /*0010*/  S2R R9, SR_CTAID.X ;  /* 0x0000000000097919 */ /* 0x000ea20000002500 */
[----:B------:R-:W-:-:S06]  /*0020*/  IMAD.MOV.U32 R3, RZ, RZ, 0x80 ;  /* 0x00000080ff037424 */ /* 0x000fcc00078e00ff */
[----:B------:R-:W3:Y:S01]  /*0030*/  S2UR UR5, SR_CgaCtaId ;  /* 0x00000000000579c3 */ /* 0x000ee20000008800 */
[----:B------:R-:W-:Y:S01]  /*0040*/  UMOV UR4, 0x400 ;  /* 0x0000040000047882 */ /* 0x000fe20000000000 */
[----:B------:R-:W4:Y:S01]  /*0050*/  S2R R42, SR_TID.X ;  /* 0x00000000002a7919 */ /* 0x000f220000002100 */
[----:B------:R-:W-:-:S05]  /*0060*/  ULDC.64 UR6, c[0x0][0x208] ;  /* 0x0000820000067ab9 */ /* 0x000fca0000000a00 */
[----:B------:R-:W5:Y:S08]  /*0070*/  LDC.64 R32, c[0x0][0x218] ;  /* 0x00008600ff207b82 */ /* 0x000f700000000a00 */
[----:B------:R-:W5:Y:S01]  /*0080*/  LDC.64 R38, c[0x0][0x220] ;  /* 0x00008800ff267b82 */ /* 0x000f620000000a00 */
[----:B---3--:R-:W-:Y:S01]  /*0090*/  UPRMT UR4, UR5, 0x654, UR4 ;  /* 0x0000065405047896 */ /* 0x008fe20008000004 */
[----:B--2---:R-:W-:-:S02]  /*00a0*/  SHF.R.S32.HI R0, RZ, 0x1f, R9 ;  /* 0x0000001fff007819 */ /* 0x004fc40000011409 */
[-C--:B------:R-:W-:Y:S02]  /*00b0*/  IABS R8, R9.reuse ;  /* 0x0000000900087213 */ /* 0x080fe40000000000 */
[----:B------:R-:W-:Y:S01]  /*00c0*/  LEA.HI R0, R0, R9, RZ, 0x3 ;  /* 0x0000000900007211 */ /* 0x000fe200078f18ff */
[----:B----4-:R-:W-:Y:S01]  /*00d0*/  IMAD.SHL.U32 R43, R42, 0x8, RZ ;  /* 0x000000082a2b7824 */ /* 0x010fe200078e00ff */
[--C-:B------:R-:W-:Y:S02]  /*00e0*/  SHF.R.U32.HI R44, RZ, 0x2, R42.reuse ;  /* 0x00000002ff2c7819 */ /* 0x100fe4000001162a */
[----:B------:R-:W-:Y:S02]  /*00f0*/  LOP3.LUT R0, R0, 0xfffffff8, RZ, 0xc0, !PT ;  /* 0xfffffff800007812 */ /* 0x000fe400078ec0ff */
[----:B------:R-:W-:Y:S02]  /*0100*/  LOP3.LUT R12, R42, 0x1f, RZ, 0xc0, !PT ;  /* 0x0000001f2a0c7812 */ /* 0x000fe400078ec0ff */
[----:B------:R-:W-:Y:S01]  /*0110*/  SHF.R.U32.HI R45, RZ, 0x3, R42 ;  /* 0x00000003ff2d7819 */ /* 0x000fe2000001162a */
[----:B------:R-:W-:-:S02]  /*0120*/  IMAD.MOV R4, RZ, RZ, -R0 ;  /* 0x000000ffff047224 */ /* 0x000fc400078e0a00 */
[----:B------:R-:W-:Y:S01]  /*0130*/  IMAD.IADD R7, R9, 0x1, -R0 ;  /* 0x0000000109077824 */ /* 0x000fe200078e0a00 */
[----:B------:R-:W-:Y:S02]  /*0140*/  LOP3.LUT R45, R45, 0x10, RZ, 0xc0, !PT ;  /* 0x000000102d2d7812 */ /* 0x000fe400078ec0ff */
[----:B------:R-:W-:-:S04]  /*0150*/  VIADDMNMX R4, R4, R3, 0x8, PT ;  /* 0x0000000804047446 */ /* 0x000fc80003800103 */
[-C--:B------:R-:W-:Y:S02]  /*0160*/  IABS R11, R4.reuse ;  /* 0x00000004000b7213 */ /* 0x080fe40000000000 */
[----:B------:R-:W-:Y:S02]  /*0170*/  IABS R10, R4 ;  /* 0x00000004000a7213 */ /* 0x000fe40000000000 */
[----:B------:R-:W2:Y:S08]  /*0180*/  I2F.RP R5, R11 ;  /* 0x0000000b00057306 */ /* 0x000eb00000209400 */
[----:B--2---:R-:W2:Y:S02]  /*0190*/  MUFU.RCP R5, R5 ;  /* 0x0000000500057308 */ /* 0x004ea40000001000 */
[----:B--2---:R-:W-:-:S06]  /*01a0*/  VIADD R2, R5, 0xffffffe ;  /* 0x0ffffffe05027836 */ /* 0x004fcc0000000000 */
[----:B------:R2:W3:Y:S02]  /*01b0*/  F2I.FTZ.U32.TRUNC.NTZ R3, R2 ;  /* 0x0000000200037305 */ /* 0x0004e4000021f000 */
[----:B--2---:R-:W-:Y:S02]  /*01c0*/  IMAD.MOV.U32 R2, RZ, RZ, RZ ;  /* 0x000000ffff027224 */ /* 0x004fe400078e00ff */
[----:B---3--:R-:W-:-:S04]  /*01d0*/  IMAD.MOV R6, RZ, RZ, -R3 ;  /* 0x000000ffff067224 */ /* 0x008fc800078e0a03 */
[----:B------:R-:W-:Y:S02]  /*01e0*/  IMAD R13, R6, R11, RZ ;  /* 0x0000000b060d7224 */ /* 0x000fe400078e02ff */
[----:B------:R-:W-:Y:S01]  /*01f0*/  IMAD.MOV.U32 R6, RZ, RZ, R8 ;  /* 0x000000ffff067224 */ /* 0x000fe200078e0008 */
[----:B------:R-:W-:Y:S01]  /*0200*/  IABS R8, R7 ;  /* 0x0000000700087213 */ /* 0x000fe20000000000 */
[----:B------:R-:W-:Y:S01]  /*0210*/  IMAD.HI.U32 R3, R3, R13, R2 ;  /* 0x0000000d03037227 */ /* 0x000fe200078e0002 */
[----:B------:R-:W-:-:S03]  /*0220*/  LOP3.LUT R7, R7, R4, RZ, 0x3c, !PT ;  /* 0x0000000407077212 */ /* 0x000fc600078e3cff */
[----:B------:R-:W-:Y:S01]  /*0230*/  IMAD.MOV R13, RZ, RZ, -R10 ;  /* 0x000000ffff0d7224 */ /* 0x000fe200078e0a0a */
[----:B------:R-:W-:Y:S01]  /*0240*/  ISETP.GE.AND P2, PT, R7, RZ, PT ;  /* 0x000000ff0700720c */ /* 0x000fe20003f46270 */
[----:B------:R-:W-:Y:S01]  /*0250*/  IMAD.HI.U32 R2, R3, R6, RZ ;  /* 0x0000000603027227 */ /* 0x000fe200078e00ff */
[----:B------:R-:W-:-:S03]  /*0260*/  SHF.R.U32.HI R10, RZ, 0x3, R42 ;  /* 0x00000003ff0a7819 */ /* 0x000fc6000001162a */
[----:B------:R-:W-:-:S04]  /*0270*/  IMAD.HI.U32 R5, R3, R8, RZ ;  /* 0x0000000803057227 */ /* 0x000fc800078e00ff */
[-C--:B------:R-:W-:Y:S01]  /*0280*/  IMAD R2, R2, R13.reuse, R6 ;  /* 0x0000000d02027224 */ /* 0x080fe200078e0206 */
[----:B------:R-:W-:Y:S01]  /*0290*/  SHF.R.U32.HI R6, RZ, 0x1, R42 ;  /* 0x00000001ff067819 */ /* 0x000fe2000001162a */
[----:B------:R-:W-:-:S03]  /*02a0*/  IMAD R3, R5, R13, R8 ;  /* 0x0000000d05037224 */ /* 0x000fc600078e0208 */
[C---:B------:R-:W-:Y:S02]  /*02b0*/  ISETP.GT.U32.AND P1, PT, R11.reuse, R2, PT ;  /* 0x000000020b00720c */ /* 0x040fe40003f24070 */
[----:B------:R-:W-:Y:S02]  /*02c0*/  ISETP.GT.U32.AND P0, PT, R11, R3, PT ;  /* 0x000000030b00720c */ /* 0x000fe40003f04070 */
[----:B------:R-:W-:-:S09]  /*02d0*/  SGXT.U32 R6, R6, 0x2 ;  /* 0x000000020606781a */ /* 0x000fd20000000000 */
[--C-:B------:R-:W-:Y:S01]  /*02e0*/  @!P1 IMAD.IADD R2, R2, 0x1, -R11.reuse ;  /* 0x0000000102029824 */ /* 0x100fe200078e0a0b */
[----:B------:R-:W-:Y:S01]  /*02f0*/  ISETP.GE.AND P1, PT, R9, RZ, PT ;  /* 0x000000ff0900720c */ /* 0x000fe20003f26270 */
[----:B------:R-:W-:Y:S01]  /*0300*/  @!P0 IMAD.IADD R3, R3, 0x1, -R11 ;  /* 0x0000000103038824 */ /* 0x000fe200078e0a0b */
[----:B------:R-:W-:Y:S01]  /*0310*/  SHF.R.U32.HI R9, RZ, 0x1, R42 ;  /* 0x00000001ff097819 */ /* 0x000fe2000001162a */
[----:B------:R-:W-:Y:S01]  /*0320*/  @!P0 VIADD R5, R5, 0x1 ;  /* 0x0000000105058836 */ /* 0x000fe20000000000 */
[----:B------:R-:W-:Y:S02]  /*0330*/  ISETP.GT.U32.AND P4, PT, R11, R2, PT ;  /* 0x000000020b00720c */ /* 0x000fe40003f84070 */
[----:B------:R-:W-:Y:S02]  /*0340*/  ISETP.GE.U32.AND P3, PT, R3, R11, PT ;  /* 0x0000000b0300720c */ /* 0x000fe40003f66070 */
[----:B------:R-:W-:Y:S02]  /*0350*/  ISETP.NE.AND P0, PT, R4, RZ, PT ;  /* 0x000000ff0400720c */ /* 0x000fe40003f05270 */
[----:B------:R-:W-:-:S07]  /*0360*/  LOP3.LUT R3, RZ, R4, RZ, 0x33, !PT ;  /* 0x00000004ff037212 */ /* 0x000fce00078e33ff */
[----:B------:R-:W-:Y:S01]  /*0370*/  @!P4 IMAD.IADD R2, R2, 0x1, -R11 ;  /* 0x000000010202c824 */ /* 0x000fe200078e0a0b */
[----:B------:R-:W-:Y:S01]  /*0380*/  SGXT.U32 R11, R10, 0x2 ;  /* 0x000000020a0b781a */ /* 0x000fe20000000000 */
[----:B------:R-:W-:Y:S02]  /*0390*/  @P3 VIADD R5, R5, 0x1 ;  /* 0x0000000105053836 */ /* 0x000fe40000000000 */
[----:B------:R-:W-:Y:S02]  /*03a0*/  @!P1 IMAD.MOV R2, RZ, RZ, -R2 ;  /* 0x000000ffff029224 */ /* 0x000fe400078e0a02 */
[----:B------:R-:W-:-:S03]  /*03b0*/  IMAD.MOV.U32 R4, RZ, RZ, R5 ;  /* 0x000000ffff047224 */ /* 0x000fc600078e0005 */
[C---:B------:R-:W-:Y:S01]  /*03c0*/  SEL R5, R3.reuse, R2, !P0 ;  /* 0x0000000203057207 */ /* 0x040fe20004000000 */
[----:B------:R-:W-:Y:S02]  /*03d0*/  @!P2 IMAD.MOV R4, RZ, RZ, -R4 ;  /* 0x000000ffff04a224 */ /* 0x000fe400078e0a04 */
[----:B------:R-:W-:Y:S02]  /*03e0*/  IMAD.SHL.U32 R2, R42, 0x4, RZ ;  /* 0x000000042a027824 */ /* 0x000fe400078e00ff */
[----:B------:R-:W-:Y:S01]  /*03f0*/  IMAD.IADD R0, R0, 0x1, R5 ;  /* 0x0000000100007824 */ /* 0x000fe200078e0205 */
[----:B------:R-:W-:Y:S02]  /*0400*/  SEL R3, R3, R4, !P0 ;  /* 0x0000000403037207 */ /* 0x000fe40004000000 */
[----:B------:R-:W-:Y:S01]  /*0410*/  SHF.R.U32.HI R5, RZ, 0x3, R42 ;  /* 0x00000003ff057819 */ /* 0x000fe2000001162a */
[----:B------:R-:W-:Y:S01]  /*0420*/  IMAD.SHL.U32 R40, R0, 0x20, RZ ;  /* 0x0000002000287824 */ /* 0x000fe200078e00ff */
[----:B------:R-:W-:Y:S01]  /*0430*/  SHF.R.S32.HI R0, RZ, 0x1a, R0 ;  /* 0x0000001aff007819 */ /* 0x000fe20000011400 */
[----:B------:R-:W-:Y:S01]  /*0440*/  IMAD.SHL.U32 R41, R3, 0x40, RZ ;  /* 0x0000004003297824 */ /* 0x000fe200078e00ff */
[----:B------:R-:W-:-:S02]  /*0450*/  SHF.R.S32.HI R7, RZ, 0x19, R3 ;  /* 0x00000019ff077819 */ /* 0x000fc40000011403 */
[----:B------:R-:W-:Y:S02]  /*0460*/  SGXT R3, R0, 0x1 ;  /* 0x000000010003781a */ /* 0x000fe40000000200 */
[----:B------:R-:W-:Y:S02]  /*0470*/  SGXT R7, R7, 0x1 ;  /* 0x000000010707781a */ /* 0x000fe40000000200 */
[----:B------:R-:W-:Y:S02]  /*0480*/  LOP3.LUT R0, R41, R44, RZ, 0xfc, !PT ;  /* 0x0000002c29007212 */ /* 0x000fe400078efcff */
[----:B------:R-:W-:Y:S02]  /*0490*/  SGXT.U32 R5, R5, 0x5 ;  /* 0x000000050505781a */ /* 0x000fe40000000000 */
[----:B------:R-:W-:Y:S02]  /*04a0*/  LEA.HI R7, R7, R0, RZ, 0x6 ;  /* 0x0000000007077211 */ /* 0x000fe400078f30ff */
[----:B------:R-:W-:-:S02]  /*04b0*/  LOP3.LUT R40, R40, R5, RZ, 0xfc, !PT ;  /* 0x0000000528287212 */ /* 0x000fc400078efcff */
[----:B------:R-:W-:Y:S02]  /*04c0*/  LOP3.LUT R7, R7, 0x3fffc0, RZ, 0xc0, !PT ;  /* 0x003fffc007077812 */ /* 0x000fe400078ec0ff */
[----:B------:R-:W-:Y:S02]  /*04d0*/  LEA.HI R3, R3, R40, RZ, 0xc ;  /* 0x0000002803037211 */ /* 0x000fe400078f60ff */
[----:B------:R-:W-:Y:S01]  /*04e0*/  LOP3.LUT R9, R2, 0x18, R9, 0x48, !PT ;  /* 0x0000001802097812 */ /* 0x000fe200078e4809 */
[----:B------:R-:W-:Y:S01]  /*04f0*/  IMAD.IADD R7, R0, 0x1, -R7 ;  /* 0x0000000100077824 */ /* 0x000fe200078e0a07 */
[----:B------:R-:W-:Y:S02]  /*0500*/  LOP3.LUT R3, R3, 0x3ff000, RZ, 0xc0, !PT ;  /* 0x003ff00003037812 */ /* 0x000fe400078ec0ff */
[----:B------:R-:W-:Y:S02]  /*0510*/  LOP3.LUT R0, R43, 0x18, RZ, 0xc0, !PT ;  /* 0x000000182b007812 */ /* 0x000fe400078ec0ff */
[----:B------:R-:W-:Y:S01]  /*0520*/  LOP3.LUT R4, R2, 0x1c, RZ, 0xc0, !PT ;  /* 0x0000001c02047812 */ /* 0x000fe200078ec0ff */
[----:B------:R-:W-:Y:S01]  /*0530*/  IMAD.IADD R3, R40, 0x1, -R3 ;  /* 0x0000000128037824 */ /* 0x000fe200078e0a03 */
[----:B------:R-:W-:Y:S01]  /*0540*/  LOP3.LUT R2, R9, 0x4, R2, 0xf8, !PT ;  /* 0x0000000409027812 */ /* 0x000fe200078ef802 */
[----:B------:R-:W-:Y:S01]  /*0550*/  IMAD R7, R7, 0xc00, R0 ;  /* 0x00000c0007077824 */ /* 0x000fe200078e0200 */
[----:B------:R-:W-:Y:S01]  /*0560*/  LOP3.LUT R0, R43, 0x18, R42, 0x48, !PT ;  /* 0x000000182b007812 */ /* 0x000fe200078e482a */
[----:B------:R-:W-:Y:S01]  /*0570*/  IMAD R3, R3, 0xc00, R4 ;  /* 0x00000c0003037824 */ /* 0x000fe200078e0204 */
[----:B------:R-:W-:Y:S01]  /*0580*/  LOP3.LUT R44, R44, 0x18, RZ, 0xc0, !PT ;  /* 0x000000182c2c7812 */ /* 0x000fe200078ec0ff */
[----:B------:R-:W-:Y:S01]  /*0590*/  IMAD R2, R5, 0x20, R2 ;  /* 0x0000002005027824 */ /* 0x000fe200078e0202 */
[----:B------:R-:W-:Y:S01]  /*05a0*/  LOP3.LUT R0, R0, 0x7e0, R43, 0xf8, !PT ;  /* 0x000007e000007812 */ /* 0x000fe200078ef82b */
[----:B-----5:R-:W-:Y:S01]  /*05b0*/  IMAD.WIDE R32, R3, 0x2, R32 ;  /* 0x0000000203207825 */ /* 0x020fe200078e0220 */
[----:B------:R-:W-:-:S02]  /*05c0*/  SHF.R.U32.HI R3, RZ, 0x3, R12 ;  /* 0x00000003ff037819 */ /* 0x000fc4000001160c */
[----:B------:R-:W-:Y:S01]  /*05d0*/  LEA R2, R2, UR4, 0x1 ;  /* 0x0000000402027c11 */ /* 0x000fe2000f8e08ff */
[----:B-1----:R-:W-:Y:S01]  /*05e0*/  IMAD.WIDE R38, R7, 0x2, R38 ;  /* 0x0000000207267825 */ /* 0x002fe200078e0226 */
[----:B------:R-:W-:Y:S02]  /*05f0*/  LEA R0, R0, UR4, 0x1 ;  /* 0x0000000400007c11 */ /* 0x000fe4000f8e08ff */
[----:B------:R-:W-:Y:S01]  /*0600*/  SHF.R.U32.HI R5, RZ, 0x4, R42 ;  /* 0x00000004ff057819 */ /* 0x000fe2000001162a */
[----:B------:R-:W-:Y:S01]  /*0610*/  @!PT LDS RZ, [RZ] ;  /* 0x00000000fffff984 */ /* 0x000fe20000000800 */
[----:B------:R-:W-:Y:S01]  /*0620*/  @!PT LDS RZ, [RZ] ;  /* 0x00000000fffff984 */ /* 0x000fe20000000800 */
[----:B------:R-:W-:Y:S01]  /*0630*/  @!PT LDS RZ, [RZ] ;  /* 0x00000000fffff984 */ /* 0x000fe20000000800 */
[----:B------:R-:W-:Y:S01]  /*0640*/  LDGSTS.E.64 [R2], desc[UR6][R32.64] ;  /* 0x0000000020027fae */ /* 0x000fe2000b921a46 */
[----:B------:R-:W-:Y:S02]  /*0650*/  SGXT.U32 R3, R3, 0x1 ;  /* 0x000000010303781a */ /* 0x000fe40000000000 */
[----:B------:R-:W-:Y:S01]  /*0660*/  SGXT.U32 R5, R5, 0x1 ;  /* 0x000000010505781a */ /* 0x000fe20000000000 */
[----:B------:R-:W0:Y:S01]  /*0670*/  LDGDEPBAR ;  /* 0x00000000000079af */ /* 0x000e220000000000 */
[----:B------:R-:W-:Y:S01]  /*0680*/  LOP3.LUT R9, R42, 0x7, RZ, 0xc0, !PT ;  /* 0x000000072a097812 */ /* 0x000fe200078ec0ff */
[C---:B------:R-:W-:Y:S01]  /*0690*/  IMAD.SHL.U32 R4, R3.reuse, 0x8, RZ ;  /* 0x0000000803047824 */ /* 0x040fe200078e00ff */
[----:B------:R-:W-:Y:S01]  /*06a0*/  LOP3.LUT R3, R3, R6, RZ, 0x3c, !PT ;  /* 0x0000000603037212 */ /* 0x000fe200078e3cff */
[----:B------:R-:W-:Y:S01]  /*06b0*/  LDGSTS.E.BYPASS.128 [R0+0x2000], desc[UR6][R38.64] ;  /* 0x0200000026007fae */ /* 0x000fe2000b901c46 */
[----:B------:R-:W-:Y:S01]  /*06c0*/  IMAD R8, R5, 0x20, R44 ;  /* 0x0000002005087824 */ /* 0x000fe200078e022c */
[----:B------:R-:W-:-:S02]  /*06d0*/  IADD3 R34, P1, R38, 0x1000, RZ ;  /* 0x0000100026227810 */ /* 0x000fc40007f3e0ff */
[----:B------:R-:W0:Y:S01]  /*06e0*/  LDGDEPBAR ;  /* 0x00000000000079af */ /* 0x000e220000000000 */
[----:B------:R-:W-:Y:S01]  /*06f0*/  LOP3.LUT R7, R4, R45, RZ, 0xfc, !PT ;  /* 0x0000002d04077212 */ /* 0x000fe200078efcff */
[----:B------:R-:W-:Y:S01]  /*0700*/  IMAD.IADD R8, R9, 0x1, R8 ;  /* 0x0000000109087824 */ /* 0x000fe200078e0208 */
[----:B------:R-:W-:Y:S01]  /*0710*/  LOP3.LUT R4, R5, R6, RZ, 0x3c, !PT ;  /* 0x0000000605047212 */ /* 0x000fe200078e3cff */
[----:B------:R-:W-:Y:S01]  /*0720*/  BAR.SYNC.DEFER_BLOCKING 0x0 ;  /* 0x0000000000007b1d */ /* 0x000fe20000010000 */
[----:B------:R-:W-:Y:S01]  /*0730*/  LOP3.LUT R7, R7, 0x7, R42, 0xf8, !PT ;  /* 0x0000000707077812 */ /* 0x000fe200078ef82a */
[----:B------:R-:W-:Y:S01]  /*0740*/  IMAD.SHL.U32 R3, R3, 0x8, RZ ;  /* 0x0000000803037824 */ /* 0x000fe200078e00ff */
[----:B------:R-:W-:Y:S01]  /*0750*/  LOP3.LUT R5, R6, 0x2, R5, 0x1e, !PT ;  /* 0x0000000206057812 */ /* 0x000fe200078e1e05 */
[----:B------:R-:W-:Y:S01]  /*0760*/  IMAD.SHL.U32 R8, R8, 0x20, RZ ;  /* 0x0000002008087824 */ /* 0x000fe200078e00ff */
[----:B------:R-:W-:Y:S01]  /*0770*/  LOP3.LUT R41, R41, 0x38, R43, 0xf8, !PT ;  /* 0x0000003829297812 */ /* 0x000fe200078ef82b */
[----:B------:R-:W-:-:S02]  /*0780*/  IMAD.SHL.U32 R4, R4, 0x8, RZ ;  /* 0x0000000804047824 */ /* 0x000fc400078e00ff */
[----:B------:R-:W-:Y:S01]  /*0790*/  IMAD.SHL.U32 R7, R7, 0x20, RZ ;  /* 0x0000002007077824 */ /* 0x000fe200078e00ff */
[----:B------:R-:W-:Y:S01]  /*07a0*/  LOP3.LUT R9, R8, R3, RZ, 0xfc, !PT ;  /* 0x0000000308097212 */ /* 0x000fe200078efcff */
[----:B------:R-:W-:-:S03]  /*07b0*/  IMAD.X R35, RZ, RZ, R39, P1 ;  /* 0x000000ffff237224 */ /* 0x000fc600008e0627 */
[----:B------:R-:W-:Y:S02]  /*07c0*/  LOP3.LUT R3, R7, R4, RZ, 0xfc, !PT ;  /* 0x0000000407037212 */ /* 0x000fe400078efcff */
[----:B------:R-:W-:Y:S02]  /*07d0*/  LEA R4, R9, UR4, 0x1 ;  /* 0x0000000409047c11 */ /* 0x000fe4000f8e08ff */
[----:B------:R-:W-:Y:S01]  /*07e0*/  LOP3.LUT R9, R6, 0x2, R11, 0x1e, !PT ;  /* 0x0000000206097812 */ /* 0x000fe200078e1e0b */
[----:B------:R-:W-:Y:S01]  /*07f0*/  IMAD.SHL.U32 R6, R5, 0x8, RZ ;  /* 0x0000000805067824 */ /* 0x000fe200078e00ff */
[----:B------:R-:W-:-:S03]  /*0800*/  LEA R3, R3, UR4, 0x1 ;  /* 0x0000000403037c11 */ /* 0x000fc6000f8e08ff */
[----:B------:R-:W-:Y:S01]  /*0810*/  IMAD.SHL.U32 R9, R9, 0x8, RZ ;  /* 0x0000000809097824 */ /* 0x000fe200078e00ff */
[----:B------:R-:W-:Y:S01]  /*0820*/  LOP3.LUT R6, R7, R6, RZ, 0xfc, !PT ;  /* 0x0000000607067212 */ /* 0x000fe200078efcff */
[----:B------:R-:W-:Y:S01]  /*0830*/  @!PT LDS RZ, [RZ] ;  /* 0x00000000fffff984 */ /* 0x000fe20000000800 */
[----:B------:R-:W-:Y:S01]  /*0840*/  @!PT LDS RZ, [RZ] ;  /* 0x00000000fffff984 */ /* 0x000fe20000000800 */
[----:B------:R-:W-:Y:S01]  /*0850*/  @!PT LDS RZ, [RZ] ;  /* 0x00000000fffff984 */ /* 0x000fe20000000800 */
[----:B------:R-:W-:Y:S03]  /*0860*/  LDGSTS.E.64 [R2+0x800], desc[UR6][R32.64+0x40] ;  /* 0x0080004020027fae */ /* 0x000fe6000b921a46 */
[----:B------:R-:W-:Y:S01]  /*0870*/  LOP3.LUT R5, R8, R9, RZ, 0xfc, !PT ;  /* 0x0000000908057212 */ /* 0x000fe200078efcff */
[----:B------:R-:W0:Y:S01]  /*0880*/  LDGDEPBAR ;  /* 0x00000000000079af */ /* 0x000e220000000000 */
[----:B------:R-:W-:Y:S02]  /*0890*/  LEA R36, R6, UR4, 0x1 ;  /* 0x0000000406247c11 */ /* 0x000fe4000f8e08ff */
[----:B------:R-:W-:Y:S01]  /*08a0*/  LEA R5, R5, UR4, 0x1 ;  /* 0x0000000405057c11 */ /* 0x000fe2000f8e08ff */
[----:B------:R-:W-:Y:S01]  /*08b0*/  LDGSTS.E.BYPASS.128 [R0+0x3000], desc[UR6][R38.64+0x40] ;  /* 0x0300004026007fae */ /* 0x000fe2000b901c46 */
[----:B------:R-:W-:-:S03]  /*08c0*/  IADD3 R6, P0, R32, 0x1000, RZ ;  /* 0x0000100020067810 */ /* 0x000fc60007f1e0ff */
[----:B------:R-:W0:Y:S02]  /*08d0*/  LDGDEPBAR ;  /* 0x00000000000079af */ /* 0x000e240000000000 */
[----:B------:R-:W-:Y:S01]  /*08e0*/  IMAD.X R7, RZ, RZ, R33, P0 ;  /* 0x000000ffff077224 */ /* 0x000fe200000e0621 */
[----:B------:R-:W-:Y:S06]  /*08f0*/  BAR.SYNC.DEFER_BLOCKING 0x0 ;  /* 0x0000000000007b1d */ /* 0x000fec0000010000 */
[----:B------:R-:W-:Y:S01]  /*0900*/  @!PT LDS RZ, [RZ] ;  /* 0x00000000fffff984 */ /* 0x000fe20000000800 */
[----:B------:R-:W-:Y:S01]  /*0910*/  @!PT LDS RZ, [RZ] ;  /* 0x00000000fffff984 */ /* 0x000fe20000000800 */
[----:B------:R-:W-:Y:S01]  /*0920*/  @!PT LDS RZ, [RZ] ;  /* 0x00000000fffff984 */ /* 0x000fe20000000800 */
[----:B------:R-:W-:Y:S04]  /*0930*/  LDGSTS.E.64 [R2+0x1000], desc[UR6][R32.64+0x80] ;  /* 0x0100008020027fae */ /* 0x000fe8000b921a46 */
[----:B------:R-:W0:Y:S04]  /*0940*/  LDGDEPBAR ;  /* 0x00000000000079af */ /* 0x000e280000000000 */
[----:B------:R-:W-:Y:S04]  /*0950*/  LDGSTS.E.BYPASS.128 [R0+0x4000], desc[UR6][R38.64+0x80] ;  /* 0x0400008026007fae */ /* 0x000fe8000b901c46 */
[----:B------:R-:W0:Y:S01]  /*0960*/  LDGDEPBAR ;  /* 0x00000000000079af */ /* 0x000e220000000000 */
        /* <DEDUP_REMOVED lines=8> */
[----:B------:R-:W-:-:S04]  /*09f0*/  DEPBAR.LE SB0, 0x6 ;  /* 0x000081800000791a */ /* 0x000fc80000000000 */
[----:B------:R-:W-:Y:S06]  /*0a00*/  BAR.SYNC.DEFER_BLOCKING 0x0 ;  /* 0x0000000000007b1d */ /* 0x000fec0000010000 */
[----:B------:R-:W-:Y:S04]  /*0a10*/  LDSM.16.M88.4 R16, [R3] ;  /* 0x000000000310783b */ /* 0x000fe80000000200 */
[----:B------:R-:W1:Y:S04]  /*0a20*/  LDSM.16.M88.4 R20, [R4+0x2000] ;  /* 0x002000000414783b */ /* 0x000e680000000200 */
[----:B------:R-:W-:Y:S04]  /*0a30*/  LDSM.16.M88.4 R28, [R36] ;  /* 0x00000000241c783b */ /* 0x000fe80000000200 */
[----:B------:R-:W2:Y:S01]  /*0a40*/  LDSM.16.M88.4 R12, [R5+0x2000] ;  /* 0x00200000050c783b */ /* 0x000ea20000000200 */
[----:B------:R-:W-:Y:S06]  /*0a50*/  BAR.SYNC.DEFER_BLOCKING 0x0 ;  /* 0x0000000000007b1d */ /* 0x000fec0000010000 */
[----:B------:R-:W-:Y:S01]  /*0a60*/  @!PT LDS RZ, [RZ] ;  /* 0x00000000fffff984 */ /* 0x000fe20000000800 */
[----:B------:R-:W-:Y:S01]  /*0a70*/  @!PT LDS RZ, [RZ] ;  /* 0x00000000fffff984 */ /* 0x000fe20000000800 */
[----:B------:R-:W-:Y:S01]  /*0a80*/  @!PT LDS RZ, [RZ] ;  /* 0x00000000fffff984 */ /* 0x000fe20000000800 */
[----:B------:R-:W-:Y:S04]  /*0a90*/  LDGSTS.E.64 [R2], desc[UR6][R32.64+0x100] ;  /* 0x0000010020027fae */ /* 0x000fe8000b921a46 */
[----:B------:R-:W0:Y:S01]  /*0aa0*/  LDGDEPBAR ;  /* 0x00000000000079af */ /* 0x000e220000000000 */
[----:B-1----:R-:W-:Y:S03]  /*0ab0*/  HMMA.16816.F32.BF16 R8, R16, R20, RZ ;  /* 0x000000141008723c */ /* 0x002fe600000418ff */
[----:B------:R-:W-:Y:S03]  /*0ac0*/  LDGSTS.E.BYPASS.128 [R0+0x2000], desc[UR6][R38.64+0x100] ;  /* 0x0200010026007fae */ /* 0x000fe6000b901c46 */
[----:B------:R-:W-:Y:S01]  /*0ad0*/  HMMA.16816.F32.BF16 R20, R16, R22, RZ ;  /* 0x000000161014723c */ /* 0x000fe200000418ff */
[----:B------:R-:W0:-:S15]  /*0ae0*/  LDGDEPBAR ;  /* 0x00000000000079af */ /* 0x000e1e0000000000 */
[----:B------:R-:W-:Y:S02]  /*0af0*/  NOP ;  /* 0x0000000000007918 */ /* 0x000fe40000000000 */
[----:B--2---:R-:W-:Y:S06]  /*0b00*/  HMMA.16816.F32.BF16 R8, R28, R12, R8 ;  /* 0x0000000c1c08723c */ /* 0x004fec0000041808 */
[----:B------:R-:W-:Y:S01]  /*0b10*/  HMMA.16816.F32.BF16 R28, R28, R14, R20 ;  /* 0x0000000e1c1c723c */ /* 0x000fe20000041814 */
[----:B------:R-:W-:-:S04]  /*0b20*/  DEPBAR.LE SB0, 0x6 ;  /* 0x000081800000791a */ /* 0x000fc80000000000 */
[----:B------:R-:W-:Y:S06]  /*0b30*/  BAR.SYNC.DEFER_BLOCKING 0x0 ;  /* 0x0000000000007b1d */ /* 0x000fec0000010000 */
[----:B------:R-:W-:Y:S04]  /*0b40*/  LDSM.16.M88.4 R24, [R3+0x800] ;  /* 0x000800000318783b */ /* 0x000fe80000000200 */
[----:B------:R-:W1:Y:S04]  /*0b50*/  LDSM.16.M88.4 R16, [R4+0x3000] ;  /* 0x003000000410783b */ /* 0x000e680000000200 */
[----:B------:R-:W-:Y:S04]  /*0b60*/  LDSM.16.M88.4 R20, [R36+0x800] ;  /* 0x000800002414783b */ /* 0x000fe80000000200 */
[----:B------:R-:W2:Y:S01]  /*0b70*/  LDSM.16.M88.4 R12, [R5+0x3000] ;  /* 0x00300000050c783b */ /* 0x000ea20000000200 */
[----:B------:R-:W-:Y:S06]  /*0b80*/  BAR.SYNC.DEFER_BLOCKING 0x0 ;  /* 0x0000000000007b1d */ /* 0x000fec0000010000 */
[----:B------:R-:W-:Y:S01]  /*0b90*/  @!PT LDS RZ, [RZ] ;  /* 0x00000000fffff984 */ /* 0x000fe20000000800 */
[----:B------:R-:W-:Y:S01]  /*0ba0*/  @!PT LDS RZ, [RZ] ;  /* 0x00000000fffff984 */ /* 0x000fe20000000800 */
[----:B------:R-:W-:Y:S01]  /*0bb0*/  @!PT LDS RZ, [RZ] ;  /* 0x00000000fffff984 */ /* 0x000fe20000000800 */
[----:B------:R-:W-:Y:S04]  /*0bc0*/  LDGSTS.E.64 [R2+0x800], desc[UR6][R32.64+0x140] ;  /* 0x0080014020027fae */ /* 0x000fe8000b921a46 */
[----:B------:R-:W0:Y:S01]  /*0bd0*/  LDGDEPBAR ;  /* 0x00000000000079af */ /* 0x000e220000000000 */
[----:B-1----:R-:W-:Y:S03]  /*0be0*/  HMMA.16816.F32.BF16 R8, R24, R16, R8 ;  /* 0x000000101808723c */ /* 0x002fe60000041808 */
[----:B------:R-:W-:Y:S03]  /*0bf0*/  LDGSTS.E.BYPASS.128 [R0+0x3000], desc[UR6][R38.64+0x140] ;  /* 0x0300014026007fae */ /* 0x000fe6000b901c46 */
[----:B------:R-:W-:Y:S01]  /*0c00*/  HMMA.16816.F32.BF16 R24, R24, R18, R28 ;  /* 0x000000121818723c */ /* 0x000fe2000004181c */
        /* <DEDUP_REMOVED lines=489> */
[----:B------:R3:W-:Y:S04]  /*2aa0*/  LDGSTS.E.64 [R2+0x1800], desc[UR6][R32.64+0x7c0] ;  /* 0x018007c020027fae */ /* 0x0007e8000b921a46 */
[----:B------:R-:W0:Y:S01]  /*2ab0*/  LDGDEPBAR ;  /* 0x00000000000079af */ /* 0x000e220000000000 */
[----:B-1----:R-:W-:Y:S03]  /*2ac0*/  HMMA.16816.F32.BF16 R8, R16, R20, R8 ;  /* 0x000000141008723c */ /* 0x002fe60000041808 */
[----:B------:R-:W-:Y:S03]  /*2ad0*/  LDGSTS.E.BYPASS.128 [R0+0x5000], desc[UR6][R38.64+0x7c0] ;  /* 0x050007c026007fae */ /* 0x000fe6000b901c46 */
[----:B------:R-:W-:Y:S01]  /*2ae0*/  HMMA.16816.F32.BF16 R16, R16, R22, R24 ;  /* 0x000000161010723c */ /* 0x000fe20000041818 */
[----:B------:R-:W0:Y:S01]  /*2af0*/  LDGDEPBAR ;  /* 0x00000000000079af */ /* 0x000e220000000000 */
[----:B---3--:R-:W-:-:S05]  /*2b00*/  IADD3 R32, P0, R32, 0x2000, RZ ;  /* 0x0000200020207810 */ /* 0x008fca0007f1e0ff */
[----:B------:R-:W-:-:S11]  /*2b10*/  IMAD.X R33, RZ, RZ, R33, P0 ;  /* 0x000000ffff217224 */ /* 0x000fd600000e0621 */
        /* <DEDUP_REMOVED lines=15> */
[----:B------:R1:W-:Y:S03]  /*2c10*/  LDGSTS.E.BYPASS.128 [R0+0x2000], desc[UR6][R34.64+-0x800] ;  /* 0x0200080022007fae */ /* 0x0003e6000b901c46 */
[----:B------:R-:W-:Y:S01]  /*2c20*/  HMMA.16816.F32.BF16 R28, R20, R26, R28 ;  /* 0x0000001a141c723c */ /* 0x000fe2000004181c */
[----:B------:R-:W0:Y:S01]  /*2c30*/  LDGDEPBAR ;  /* 0x00000000000079af */ /* 0x000e220000000000 */
[----:B-1----:R-:W-:-:S04]  /*2c40*/  LOP3.LUT R0, R43, 0x18, R42, 0x48, !PT ;  /* 0x000000182b007812 */ /* 0x002fc800078e482a */
[----:B------:R-:W-:-:S04]  /*2c50*/  LOP3.LUT R0, R0, 0x7e0, R43, 0xf8, !PT ;  /* 0x000007e000007812 */ /* 0x000fc800078ef82b */
[----:B------:R-:W-:-:S08]  /*2c60*/  LEA R0, R0, UR4, 0x1 ;  /* 0x0000000400007c11 */ /* 0x000fd0000f8e08ff */
[----:B--2---:R-:W-:Y:S06]  /*2c70*/  HMMA.16816.F32.BF16 R8, R16, R12, R8 ;  /* 0x0000000c1008723c */ /* 0x004fec0000041808 */
[----:B------:R-:W-:Y:S01]  /*2c80*/  HMMA.16816.F32.BF16 R12, R16, R14, R28 ;  /* 0x0000000e100c723c */ /* 0x000fe2000004181c */
[----:B------:R-:W-:-:S04]  /*2c90*/  DEPBAR.LE SB0, 0x6 ;  /* 0x000081800000791a */ /* 0x000fc80000000000 */
[----:B------:R-:W-:Y:S06]  /*2ca0*/  BAR.SYNC.DEFER_BLOCKING 0x0 ;  /* 0x0000000000007b1d */ /* 0x000fec0000010000 */
[----:B------:R-:W-:Y:S04]  /*2cb0*/  LDSM.16.M88.4 R16, [R3+0x800] ;  /* 0x000800000310783b */ /* 0x000fe80000000200 */
[----:B------:R-:W1:Y:S03]  /*2cc0*/  LDSM.16.M88.4 R20, [R4+0x3000] ;  /* 0x003000000414783b */ /* 0x000e660000000200 */
[----:B-1----:R-:W-:Y:S01]  /*2cd0*/  HMMA.16816.F32.BF16 R28, R16, R20, R8 ;  /* 0x00000014101c723c */ /* 0x002fe20000041808 */
[----:B------:R-:W-:Y:S05]  /*2ce0*/  LDSM.16.M88.4 R8, [R36+0x800] ;  /* 0x000800002408783b */ /* 0x000fea0000000200 */
[----:B------:R-:W-:Y:S01]  /*2cf0*/  HMMA.16816.F32.BF16 R12, R16, R22, R12 ;  /* 0x00000016100c723c */ /* 0x000fe2000004180c */
[----:B------:R-:W1:Y:S01]  /*2d00*/  LDSM.16.M88.4 R16, [R5+0x3000] ;  /* 0x003000000510783b */ /* 0x000e620000000200 */
        /* <DEDUP_REMOVED lines=8> */
[----:B-1----:R-:W-:Y:S06]  /*2d90*/  HMMA.16816.F32.BF16 R28, R8, R16, R28 ;  /* 0x00000010081c723c */ /* 0x002fec000004181c */
[----:B------:R-:W-:Y:S01]  /*2da0*/  HMMA.16816.F32.BF16 R12, R8, R18, R12 ;  /* 0x00000012080c723c */ /* 0x000fe2000004180c */
[----:B------:R-:W-:-:S04]  /*2db0*/  DEPBAR.LE SB0, 0x6 ;  /* 0x000081800000791a */ /* 0x000fc80000000000 */
[----:B------:R-:W-:Y:S06]  /*2dc0*/  BAR.SYNC.DEFER_BLOCKING 0x0 ;  /* 0x0000000000007b1d */ /* 0x000fec0000010000 */
[----:B------:R-:W-:Y:S04]  /*2dd0*/  LDSM.16.M88.4 R8, [R3+0x1000] ;  /* 0x001000000308783b */ /* 0x000fe80000000200 */
[----:B------:R-:W1:Y:S03]  /*2de0*/  LDSM.16.M88.4 R16, [R4+0x4000] ;  /* 0x004000000410783b */ /* 0x000e660000000200 */
[----:B-1----:R-:W-:Y:S06]  /*2df0*/  HMMA.16816.F32.BF16 R28, R8, R16, R28 ;  /* 0x00000010081c723c */ /* 0x002fec000004181c */
[----:B------:R-:W-:Y:S01]  /*2e00*/  HMMA.16816.F32.BF16 R12, R8, R18, R12 ;  /* 0x00000012080c723c */ /* 0x000fe2000004180c */
[----:B------:R-:W-:Y:S04]  /*2e10*/  LDSM.16.M88.4 R8, [R36+0x1000] ;  /* 0x001000002408783b */ /* 0x000fe80000000200 */
        /* <DEDUP_REMOVED lines=31> */
[----:B------:R-:W-:Y:S04]  /*3010*/  LDSM.16.M88.4 R8, [R3] ;  /* 0x000000000308783b */ /* 0x000fe80000000200 */
[----:B------:R-:W1:Y:S03]  /*3020*/  LDSM.16.M88.4 R16, [R4+0x2000] ;  /* 0x002000000410783b */ /* 0x000e660000000200 */
[----:B-1----:R-:W-:Y:S06]  /*3030*/  HMMA.16816.F32.BF16 R28, R8, R16, R28 ;  /* 0x00000010081c723c */ /* 0x002fec000004181c */
[----:B------:R-:W-:Y:S01]  /*3040*/  HMMA.16816.F32.BF16 R12, R8, R18, R12 ;  /* 0x00000012080c723c */ /* 0x000fe2000004180c */
[----:B------:R-:W-:Y:S04]  /*3050*/  LDSM.16.M88.4 R8, [R36] ;  /* 0x000000002408783b */ /* 0x000fe80000000200 */
[----:B------:R-:W1:Y:S01]  /*3060*/  LDSM.16.M88.4 R16, [R5+0x2000] ;  /* 0x002000000510783b */ /* 0x000e620000000200 */
[----:B------:R-:W-:Y:S06]  /*3070*/  BAR.SYNC.DEFER_BLOCKING 0x0 ;  /* 0x0000000000007b1d */ /* 0x000fec0000010000 */
[----:B------:R-:W-:Y:S01]  /*3080*/  @!PT LDS RZ, [RZ] ;  /* 0x00000000fffff984 */ /* 0x000fe20000000800 */
[----:B------:R-:W-:Y:S01]  /*3090*/  @!PT LDS RZ, [RZ] ;  /* 0x00000000fffff984 */ /* 0x000fe20000000800 */
[----:B------:R-:W-:Y:S01]  /*30a0*/  @!PT LDS RZ, [RZ] ;  /* 0x00000000fffff984 */ /* 0x000fe20000000800 */
[----:B------:R-:W-:Y:S04]  /*30b0*/  LDGSTS.E.64 [R2], desc[UR6][R6.64+-0x700] ;  /* 0x0000090006027fae */ /* 0x000fe8000b921a46 */
        /* <DEDUP_REMOVED lines=1052> */
[----:B------:R-:W1:Y:S04]  /*7280*/  LDSM.16.M88.4 R16, [R4+0x5000] ;  /* 0x005000000410783b */ /* 0x000e680000000200 */
[----:B------:R-:W-:Y:S01]  /*7290*/  LDSM.16.M88.4 R20, [R5+0x5000] ;  /* 0x005000000514783b */ /* 0x000fe20000000200 */
[----:B-1----:R-:W-:Y:S06]  /*72a0*/  HMMA.16816.F32.BF16 R28, R8, R16, R28 ;  /* 0x00000010081c723c */ /* 0x002fec000004181c */
[----:B------:R-:W-:Y:S01]  /*72b0*/  HMMA.16816.F32.BF16 R12, R8, R18, R12 ;  /* 0x00000012080c723c */ /* 0x000fe2000004180c */
[----:B------:R-:W1:Y:S01]  /*72c0*/  LDSM.16.M88.4 R16, [R36+0x1800] ;  /* 0x001800002410783b */ /* 0x000e620000000200 */
[----:B------:R-:W-:Y:S06]  /*72d0*/  BAR.SYNC.DEFER_BLOCKING 0x0 ;  /* 0x0000000000007b1d */ /* 0x000fec0000010000 */
[----:B------:R-:W-:Y:S01]  /*72e0*/  @!PT LDS RZ, [RZ] ;  /* 0x00000000fffff984 */ /* 0x000fe20000000800 */
[----:B------:R-:W-:Y:S01]  /*72f0*/  @!PT LDS RZ, [RZ] ;  /* 0x00000000fffff984 */ /* 0x000fe20000000800 */
[----:B------:R-:W-:Y:S01]  /*7300*/  @!PT LDS RZ, [RZ] ;  /* 0x00000000fffff984 */ /* 0x000fe20000000800 */
[----:B------:R2:W-:Y:S04]  /*7310*/  LDGSTS.E.64 [R2+0x1800], desc[UR6][R6.64+0x7c0] ;  /* 0x018007c006027fae */ /* 0x0005e8000b921a46 */
[----:B------:R-:W0:Y:S04]  /*7320*/  LDGDEPBAR ;  /* 0x00000000000079af */ /* 0x000e280000000000 */
[----:B------:R3:W-:Y:S04]  /*7330*/  LDGSTS.E.BYPASS.128 [R0+0x5000], desc[UR6][R34.64+0x7c0] ;  /* 0x050007c022007fae */ /* 0x0007e8000b901c46 */
[----:B------:R-:W0:Y:S01]  /*7340*/  LDGDEPBAR ;  /* 0x00000000000079af */ /* 0x000e220000000000 */
[----:B-1----:R-:W-:Y:S01]  /*7350*/  HMMA.16816.F32.BF16 R28, R16, R20, R28 ;  /* 0x00000014101c723c */ /* 0x002fe2000004181c */
[----:B--2---:R-:W-:-:S05]  /*7360*/  IADD3 R6, P0, R38, 0x2000, RZ ;  /* 0x0000200026067810 */ /* 0x004fca0007f1e0ff */
[----:B------:R-:W-:Y:S01]  /*7370*/  HMMA.16816.F32.BF16 R12, R16, R22, R12 ;  /* 0x00000016100c723c */ /* 0x000fe2000004180c */
[----:B------:R-:W-:Y:S01]  /*7380*/  IMAD.X R7, RZ, RZ, R39, P0 ;  /* 0x000000ffff077224 */ /* 0x000fe200000e0627 */
[----:B---3--:R-:W-:Y:S02]  /*7390*/  LOP3.LUT R35, R42, 0x1f, RZ, 0xc0, !PT ;  /* 0x0000001f2a237812 */ /* 0x008fe400078ec0ff */
[----:B------:R-:W-:Y:S02]  /*73a0*/  ISETP.GE.AND P0, PT, R40, 0x1000, PT ;  /* 0x000010002800780c */ /* 0x000fe40003f06270 */
[----:B------:R-:W-:Y:S02]  /*73b0*/  LEA.HI R45, R35, R45, RZ, 0x1e ;  /* 0x0000002d232d7211 */ /* 0x000fe400078ff0ff */
[----:B------:R-:W-:Y:S01]  /*73c0*/  ISETP.LT.AND P0, PT, R41, 0x40, !P0 ;  /* 0x000000402900780c */ /* 0x000fe20004701270 */
        /* <DEDUP_REMOVED lines=10> */
[----:B------:R-:W-:Y:S04]  /*7470*/  LDGSTS.E.64 [R2], desc[UR6][R32.64+-0x800], !PT ;  /* 0x0000080020027fae */ /* 0x000fe8000f921a46 */
[----:B------:R-:W0:Y:S01]  /*7480*/  LDGDEPBAR ;  /* 0x00000000000079af */ /* 0x000e220000000000 */
[----:B-1----:R-:W-:Y:S03]  /*7490*/  HMMA.16816.F32.BF16 R28, R24, R8, R28 ;  /* 0x00000008181c723c */ /* 0x002fe6000004181c */
[----:B------:R-:W-:Y:S03]  /*74a0*/  LDGSTS.E.BYPASS.128 [R0+0x2000], desc[UR6][R6.64+-0x800], !PT ;  /* 0x0200080006007fae */ /* 0x000fe6000f901c46 */
        /* <DEDUP_REMOVED lines=15> */
[----:B------:R-:W-:Y:S04]  /*75a0*/  LDGSTS.E.64 [R2+0x800], desc[UR6][R32.64+-0x7c0], !PT ;  /* 0x0080084020027fae */ /* 0x000fe8000f921a46 */
        /* <DEDUP_REMOVED lines=29> */
[----:B------:R1:W-:Y:S04]  /*7780*/  LDSM.16.M88.4 R8, [R3+0x1800] ;  /* 0x001800000308783b */ /* 0x0003e80000000200 */
[----:B------:R-:W2:Y:S04]  /*7790*/  LDSM.16.M88.4 R12, [R4+0x5000] ;  /* 0x00500000040c783b */ /* 0x000ea80000000200 */
[----:B------:R-:W-:Y:S01]  /*77a0*/  LDSM.16.M88.4 R36, [R36+0x1800] ;  /* 0x001800002424783b */ /* 0x000fe20000000200 */
[----:B-1----:R-:W-:-:S03]  /*77b0*/  IMAD.SHL.U32 R3, R42, 0x2, RZ ;  /* 0x000000022a037824 */ /* 0x002fc600078e00ff */
[----:B------:R1:W3:Y:S02]  /*77c0*/  LDSM.16.M88.4 R16, [R5+0x5000] ;  /* 0x005000000510783b */ /* 0x0002e40000000200 */
[----:B------:R-:W-:Y:S01]  /*77d0*/  LOP3.LUT R44, R44, 0x6, R3, 0xf8, !PT ;  /* 0x000000062c2c7812 */ /* 0x000fe200078ef803 */
[----:B------:R-:W-:Y:S04]  /*77e0*/  BAR.SYNC.DEFER_BLOCKING 0x0 ;  /* 0x0000000000007b1d */ /* 0x000fe80000010000 */
[----:B------:R-:W-:Y:S01]  /*77f0*/  IMAD R44, R45, 0x48, R44 ;  /* 0x000000482d2c7824 */ /* 0x000fe200078e022c */
[----:B-1----:R-:W-:-:S04]  /*7800*/  CS2R R4, SRZ ;  /* 0x0000000000047805 */ /* 0x002fc8000001ff00 */
[----:B------:R-:W-:Y:S01]  /*7810*/  LEA R44, R44, UR4, 0x2 ;  /* 0x000000042c2c7c11 */ /* 0x000fe2000f8e10ff */
[----:B------:R-:W-:Y:S01]  /*7820*/  @!PT LDS RZ, [RZ] ;  /* 0x00000000fffff984 */ /* 0x000fe20000000800 */
[----:B------:R-:W-:Y:S01]  /*7830*/  @!PT LDS RZ, [RZ] ;  /* 0x00000000fffff984 */ /* 0x000fe20000000800 */
[----:B------:R-:W-:Y:S01]  /*7840*/  @!PT LDS RZ, [RZ] ;  /* 0x00000000fffff984 */ /* 0x000fe20000000800 */
[----:B------:R-:W-:Y:S04]  /*7850*/  LDGSTS.E.64 [R2+0x1800], desc[UR6][R32.64+-0x740], !PT ;  /* 0x018008c020027fae */ /* 0x000fe8000f921a46 */
[----:B------:R-:W0:Y:S01]  /*7860*/  LDGDEPBAR ;  /* 0x00000000000079af */ /* 0x000e220000000000 */
[----:B--2---:R-:W-:Y:S03]  /*7870*/  HMMA.16816.F32.BF16 R28, R8, R12, R28 ;  /* 0x0000000c081c723c */ /* 0x004fe6000004181c */
[----:B------:R1:W-:Y:S03]  /*7880*/  LDGSTS.E.BYPASS.128 [R0+0x5000], desc[UR6][R6.64+-0x740], !PT ;  /* 0x050008c006007fae */ /* 0x0003e6000f901c46 */
[----:B------:R-:W-:Y:S01]  /*7890*/  HMMA.16816.F32.BF16 R20, R8, R14, R20 ;  /* 0x0000000e0814723c */ /* 0x000fe20000041814 */
[----:B------:R-:W0:Y:S01]  /*78a0*/  LDGDEPBAR ;  /* 0x00000000000079af */ /* 0x000e220000000000 */
[----:B------:R-:W2:Y:S01]  /*78b0*/  LDC.64 R8, c[0x0][0x210] ;  /* 0x00008400ff087b82 */ /* 0x000ea20000000a00 */
[----:B-1----:R-:W-:-:S02]  /*78c0*/  CS2R R6, SRZ ;  /* 0x0000000000067805 */ /* 0x002fc4000001ff00 */
[----:B------:R-:W-:-:S05]  /*78d0*/  SHF.R.U32.HI R34, RZ, 0x3, R42 ;  /* 0x00000003ff227819 */ /* 0x000fca000001162a */
[----:B------:R-:W1:Y:S08]  /*78e0*/  LDC.64 R2, c[0x0][0x228] ;  /* 0x00008a00ff027b82 */ /* 0x000e700000000a00 */
[----:B---3--:R-:W-:Y:S06]  /*78f0*/  HMMA.16816.F32.BF16 R28, R36, R16, R28 ;  /* 0x00000010241c723c */ /* 0x008fec000004181c */
[----:B------:R-:W-:Y:S01]  /*7900*/  HMMA.16816.F32.BF16 R20, R36, R18, R20 ;  /* 0x000000122414723c */ /* 0x000fe20000041814 */
[----:B------:R-:W-:-:S04]  /*7910*/  DEPBAR.LE SB0, 0x6 ;  /* 0x000081800000791a */ /* 0x000fc80000000000 */
[----:B------:R-:W-:Y:S01]  /*7920*/  BAR.SYNC.DEFER_BLOCKING 0x0 ;  /* 0x0000000000007b1d */ /* 0x000fe20000010000 */
[----:B--2---:R-:W-:-:S05]  /*7930*/  IMAD.WIDE R16, R41, 0x2, R8 ;  /* 0x0000000229107825 */ /* 0x004fca00078e0208 */
[----:B------:R-:W-:-:S04]  /*7940*/  DEPBAR.LE SB0, 0x0 ;  /* 0x000080000000791a */ /* 0x000fc80000000000 */
[----:B------:R-:W-:Y:S06]  /*7950*/  BAR.SYNC.DEFER_BLOCKING 0x0 ;  /* 0x0000000000007b1d */ /* 0x000fec0000010000 */
[----:B------:R-:W-:Y:S04]  /*7960*/  STS.64 [R44], R28 ;  /* 0x0000001c2c007388 */ /* 0x000fe80000000a00 */
[----:B------:R-:W-:Y:S04]  /*7970*/  STS.64 [R44+0x900], R30 ;  /* 0x0009001e2c007388 */ /* 0x000fe80000000a00 */
[----:B------:R2:W-:Y:S04]  /*7980*/  STS.64 [R44+0x80], R20 ;  /* 0x000080142c007388 */ /* 0x0005e80000000a00 */
[----:B------:R-:W-:Y:S01]  /*7990*/  STS.64 [R44+0x980], R22 ;  /* 0x000980162c007388 */ /* 0x000fe20000000a00 */
[----:B------:R-:W-:Y:S06]  /*79a0*/  BAR.SYNC.DEFER_BLOCKING 0x0 ;  /* 0x0000000000007b1d */ /* 0x000fec0000010000 */
[----:B------:R-:W3:Y:S01]  /*79b0*/  @P0 LDG.E.EL.128 R4, desc[UR6][R16.64] ;  /* 0x0000000610040981 */ /* 0x000ee2000c2e1d00 */
[----:B------:R-:W-:Y:S01]  /*79c0*/  LOP3.LUT R35, R42, 0x7, RZ, 0xc0, !PT ;  /* 0x000000072a237812 */ /* 0x000fe200078ec0ff */
[----:B------:R-:W-:Y:S01]  /*79d0*/  IMAD R41, R40, 0x40, R41 ;  /* 0x0000004028297824 */ /* 0x000fe200078e0229 */
[----:B------:R-:W-:-:S02]  /*79e0*/  SHF.R.U32.HI R42, RZ, 0x5, R42 ;  /* 0x00000005ff2a7819 */ /* 0x000fc4000001162a */
[----:B------:R-:W-:Y:S01]  /*79f0*/  SGXT.U32 R34, R34, 0x2 ;  /* 0x000000022222781a */ /* 0x000fe20000000000 */
[----:B-1----:R-:W-:-:S04]  /*7a00*/  IMAD.WIDE R2, R41, 0x2, R2 ;  /* 0x0000000229027825 */ /* 0x002fc800078e0202 */
[----:B------:R-:W-:-:S05]  /*7a10*/  IMAD.SHL.U32 R42, R42, 0x4, RZ ;  /* 0x000000042a2a7824 */ /* 0x000fca00078e00ff */
[----:B------:R-:W-:-:S05]  /*7a20*/  LOP3.LUT R42, R34, 0x1c, R42, 0xf8, !PT ;  /* 0x0000001c222a7812 */ /* 0x000fca00078ef82a */
[----:B------:R-:W-:-:S04]  /*7a30*/  IMAD R0, R42, 0x9, R35 ;  /* 0x000000092a007824 */ /* 0x000fc800078e0223 */
[----:B------:R-:W-:-:S05]  /*7a40*/  IMAD.SHL.U32 R0, R0, 0x8, RZ ;  /* 0x0000000800007824 */ /* 0x000fca00078e00ff */
[----:B------:R-:W-:-:S05]  /*7a50*/  LEA R0, R0, UR4, 0x2 ;  /* 0x0000000400007c11 */ /* 0x000fca000f8e10ff */
[----:B------:R-:W1:Y:S04]  /*7a60*/  LDS.128 R8, [R0] ;  /* 0x0000000000087984 */ /* 0x000e680000000c00 */
[----:B------:R4:W5:Y:S01]  /*7a70*/  LDS.128 R12, [R0+0x10] ;  /* 0x00001000000c7984 */ /* 0x0009620000000c00 */
[C---:B---3--:R-:W-:Y:S01]  /*7a80*/  PRMT R16, R4.reuse, 0x7632, R16 ;  /* 0x0000763204107816 */ /* 0x048fe20000000010 */
[----:B------:R-:W-:Y:S01]  /*7a90*/  IMAD.U32 R17, R4, 0x10000, RZ ;  /* 0x0001000004117824 */ /* 0x000fe200078e00ff */
[C---:B------:R-:W-:Y:S01]  /*7aa0*/  PRMT R4, R5.reuse, 0x7632, R4 ;  /* 0x0000763205047816 */ /* 0x040fe20000000004 */
[----:B------:R-:W-:Y:S01]  /*7ab0*/  IMAD.U32 R19, R5, 0x10000, RZ ;  /* 0x0001000005137824 */ /* 0x000fe200078e00ff */
[C---:B------:R-:W-:Y:S01]  /*7ac0*/  PRMT R5, R6.reuse, 0x7632, R5 ;  /* 0x0000763206057816 */ /* 0x040fe20000000005 */
[----:B--2---:R-:W-:Y:S01]  /*7ad0*/  IMAD.U32 R21, R6, 0x10000, RZ ;  /* 0x0001000006157824 */ /* 0x004fe200078e00ff */
[----:B------:R-:W-:Y:S01]  /*7ae0*/  PRMT R6, R7, 0x7632, R6 ;  /* 0x0000763207067816 */ /* 0x000fe20000000006 */
[----:B------:R-:W-:-:S02]  /*7af0*/  IMAD.U32 R16, R16, 0x10000, RZ ;  /* 0x0001000010107824 */ /* 0x000fc400078e00ff */
[----:B-1----:R-:W-:Y:S01]  /*7b00*/  FADD R8, R8, R17 ;  /* 0x0000001108087221 */ /* 0x002fe20000000000 */
[----:B------:R-:W-:Y:S02]  /*7b10*/  IMAD.U32 R4, R4, 0x10000, RZ ;  /* 0x0001000004047824 */ /* 0x000fe400078e00ff */
[----:B------:R-:W-:Y:S01]  /*7b20*/  FADD R10, R10, R19 ;  /* 0x000000130a0a7221 */ /* 0x000fe20000000000 */
[----:B------:R-:W-:Y:S02]  /*7b30*/  IMAD.U32 R7, R7, 0x10000, RZ ;  /* 0x0001000007077824 */ /* 0x000fe400078e00ff */
[----:B------:R-:W-:Y:S01]  /*7b40*/  FADD R9, R9, R16 ;  /* 0x0000001009097221 */ /* 0x000fe20000000000 */
[----:B----4-:R-:W-:Y:S02]  /*7b50*/  IMAD.U32 R0, R5, 0x10000, RZ ;  /* 0x0001000005007824 */ /* 0x010fe400078e00ff */
[----:B------:R-:W-:Y:S01]  /*7b60*/  FADD R11, R11, R4 ;  /* 0x000000040b0b7221 */ /* 0x000fe20000000000 */
[----:B------:R-:W-:-:S02]  /*7b70*/  IMAD.U32 R6, R6, 0x10000, RZ ;  /* 0x0001000006067824 */ /* 0x000fc400078e00ff */
[----:B-----5:R-:W-:Y:S01]  /*7b80*/  FADD R12, R12, R21 ;  /* 0x000000150c0c7221 */ /* 0x020fe20000000000 */
[----:B------:R-:W-:Y:S01]  /*7b90*/  FADD R7, R14, R7 ;  /* 0x000000070e077221 */ /* 0x000fe20000000000 */
[----:B------:R-:W-:Y:S01]  /*7ba0*/  FADD R13, R13, R0 ;  /* 0x000000000d0d7221 */ /* 0x000fe20000000000 */
[----:B------:R-:W-:Y:S01]  /*7bb0*/  FADD R6, R15, R6 ;  /* 0x000000060f067221 */ /* 0x000fe20000000000 */
[----:B------:R-:W-:Y:S02]  /*7bc0*/  F2FP.BF16.F32.PACK_AB R8, R9, R8 ;  /* 0x000000080908723e */ /* 0x000fe400000010ff */
[----:B------:R-:W-:Y:S02]  /*7bd0*/  F2FP.BF16.F32.PACK_AB R9, R11, R10 ;  /* 0x0000000a0b09723e */ /* 0x000fe400000010ff */
[----:B------:R-:W-:Y:S02]  /*7be0*/  F2FP.BF16.F32.PACK_AB R10, R13, R12 ;  /* 0x0000000c0d0a723e */ /* 0x000fe400000010ff */
[----:B------:R-:W-:Y:S01]  /*7bf0*/  F2FP.BF16.F32.PACK_AB R11, R6, R7 ;  /* 0x00000007060b723e */ /* 0x000fe200000010ff */
[----:B------:R-:W-:Y:S06]  /*7c00*/  @!P0 EXIT ;  /* 0x000000000000894d */ /* 0x000fec0003800000 */
[----:B------:R-:W-:Y:S01]  /*7c10*/  STG.E.128 desc[UR6][R2.64], R8 ;  /* 0x0000000802007986 */ /* 0x000fe2000c101d06 */
[----:B------:R-:W-:Y:S05]  /*7c20*/  EXIT ;  /* 0x000000000000794d */ /* 0x000fea0003800000 */
.L_x_0:
[----:B------:R-:W-:-:S00]  /*7c30*/  BRA `(.L_x_0) ;  /* 0xfffffffc00fc7947 */ /* 0x000fc0000383ffff */
[----:B------:R-:W-:-:S00]  /*7c40*/  NOP ;  /* 0x0000000000007918 */ /* 0x000fc00000000000 */
        /* <DEDUP_REMOVED lines=11> */
.L_x_1:


//--------------------- .nv.shared.triton_mm      --------------------------
	.section	.nv.shared.triton_mm,"aw",@nobits
	.sectionflags	@""
	.align	16
	.zero		1024


//--------------------- .nv.constant0.triton_mm   --------------------------
	.section	.nv.constant0.triton_mm,"a",@progbits
	.sectionflags	@""
	.align	4
.nv.constant0.triton_mm:
	.zero		560
